//
// Generated by NVIDIA NVVM Compiler
//
// Compiler Build ID: CL-36424714
// Cuda compilation tools, release 13.0, V13.0.88
// Based on NVVM 20.0.0
//

.version 9.0
.target sm_100
.address_size 64

	// .globl	_Z22_sparse_mult_vector_ldPdPKiS1_PKdS3_i

.visible .entry _Z22_sparse_mult_vector_ldPdPKiS1_PKdS3_i(
	.param .u64 .ptr .align 1 _Z22_sparse_mult_vector_ldPdPKiS1_PKdS3_i_param_0,
	.param .u64 .ptr .align 1 _Z22_sparse_mult_vector_ldPdPKiS1_PKdS3_i_param_1,
	.param .u64 .ptr .align 1 _Z22_sparse_mult_vector_ldPdPKiS1_PKdS3_i_param_2,
	.param .u64 .ptr .align 1 _Z22_sparse_mult_vector_ldPdPKiS1_PKdS3_i_param_3,
	.param .u64 .ptr .align 1 _Z22_sparse_mult_vector_ldPdPKiS1_PKdS3_i_param_4,
	.param .u32 _Z22_sparse_mult_vector_ldPdPKiS1_PKdS3_i_param_5
)
{


	ret;

}
	// .globl	_Z22_sparse_mult_vector_lfPfPKiS1_PKfS3_i
.visible .entry _Z22_sparse_mult_vector_lfPfPKiS1_PKfS3_i(
	.param .u64 .ptr .align 1 _Z22_sparse_mult_vector_lfPfPKiS1_PKfS3_i_param_0,
	.param .u64 .ptr .align 1 _Z22_sparse_mult_vector_lfPfPKiS1_PKfS3_i_param_1,
	.param .u64 .ptr .align 1 _Z22_sparse_mult_vector_lfPfPKiS1_PKfS3_i_param_2,
	.param .u64 .ptr .align 1 _Z22_sparse_mult_vector_lfPfPKiS1_PKfS3_i_param_3,
	.param .u64 .ptr .align 1 _Z22_sparse_mult_vector_lfPfPKiS1_PKfS3_i_param_4,
	.param .u32 _Z22_sparse_mult_vector_lfPfPKiS1_PKfS3_i_param_5
)
{


	ret;

}


// ===== COMPILED SASS (sm_100) =====

	.target	sm_100

	.elftype	@"ET_EXEC"


//--------------------- .note.nv.tkinfo           --------------------------
	.section	.note.nv.tkinfo,"",@"SHT_NOTE"
	.sectionflags	@"SHF_NOTE_NV_TKINFO"
	.tkinfo
        /*0018*/ 	.word	0x00000002
        /*0030*/ 	.string	""
        /*0030*/ 	.string	"ptxas"
        /*0030*/ 	.string	"Cuda compilation tools, release 13.0, V13.0.88"
        /*0030*/ 	.string	"Build cuda_13.0.r13.0/compiler.36424714_0"
        /*0030*/ 	.string	"-arch sm_100 -m 64 "



//--------------------- .note.nv.cuinfo           --------------------------
	.section	.note.nv.cuinfo,"",@"SHT_NOTE"
	.sectionflags	@"SHF_NOTE_NV_CUINFO"
        /*0018*/ 	.short	0x0002
        /*001a*/ 	.short	0x0064
        /*001c*/ 	.short	0x0082
	.zero		2


//--------------------- .nv.info                  --------------------------
	.section	.nv.info,"",@"SHT_CUDA_INFO"
	.align	4


	//----- nvinfo : EIATTR_REGCOUNT
	.align		4
        /*0000*/ 	.byte	0x04, 0x2f
        /*0002*/ 	.short	(.L_1 - .L_0)
	.align		4
.L_0:
        /*0004*/ 	.word	index@(_Z22_sparse_mult_vector_ldPdPKiS1_PKdS3_i)
        /*0008*/ 	.word	0x00000004


	//----- nvinfo : EIATTR_FRAME_SIZE
	.align		4
.L_1:
        /*000c*/ 	.byte	0x04, 0x11
        /*000e*/ 	.short	(.L_3 - .L_2)
	.align		4
.L_2:
        /*0010*/ 	.word	index@(_Z22_sparse_mult_vector_ldPdPKiS1_PKdS3_i)
        /*0014*/ 	.word	0x00000000


	//----- nvinfo : EIATTR_REGCOUNT
	.align		4
.L_3:
        /*0018*/ 	.byte	0x04, 0x2f
        /*001a*/ 	.short	(.L_5 - .L_4)
	.align		4
.L_4:
        /*001c*/ 	.word	index@(_Z22_sparse_mult_vector_lfPfPKiS1_PKfS3_i)
        /*0020*/ 	.word	0x00000004


	//----- nvinfo : EIATTR_FRAME_SIZE
	.align		4
.L_5:
        /*0024*/ 	.byte	0x04, 0x11
        /*0026*/ 	.short	(.L_7 - .L_6)
	.align		4
.L_6:
        /*0028*/ 	.word	index@(_Z22_sparse_mult_vector_lfPfPKiS1_PKfS3_i)
        /*002c*/ 	.word	0x00000000


	//----- nvinfo : EIATTR_MIN_STACK_SIZE
	.align		4
.L_7:
        /*0030*/ 	.byte	0x04, 0x12
        /*0032*/ 	.short	(.L_9 - .L_8)
	.align		4
.L_8:
        /*0034*/ 	.word	index@(_Z22_sparse_mult_vector_lfPfPKiS1_PKfS3_i)
        /*0038*/ 	.word	0x00000000


	//----- nvinfo : EIATTR_MIN_STACK_SIZE
	.align		4
.L_9:
        /*003c*/ 	.byte	0x04, 0x12
        /*003e*/ 	.short	(.L_11 - .L_10)
	.align		4
.L_10:
        /*0040*/ 	.word	index@(_Z22_sparse_mult_vector_ldPdPKiS1_PKdS3_i)
        /*0044*/ 	.word	0x00000000
.L_11:


//--------------------- .nv.compat                --------------------------
	.section	.nv.compat,"",@"SHT_CUDA_COMPAT_INFO"
	.align	4
        /*0000*/ 	.byte	0x02, 0x09, 0x00, 0x00, 0x02, 0x02, 0x01, 0x00, 0x02, 0x05, 0x05, 0x00, 0x03, 0x07, 0x01, 0x01
        /*0010*/ 	.byte	0x02, 0x03, 0x00, 0x00, 0x02, 0x06, 0x01, 0x00, 0x04, 0x0b, 0x08, 0x00, 0x09, 0x00, 0x00, 0x00
        /*0020*/ 	.byte	0x00, 0x00, 0x00, 0x00


//--------------------- .nv.info._Z22_sparse_mult_vector_lfPfPKiS1_PKfS3_i --------------------------
	.section	.nv.info._Z22_sparse_mult_vector_lfPfPKiS1_PKfS3_i,"",@"SHT_CUDA_INFO"
	.sectionflags	@""
	.align	4


	//----- nvinfo : EIATTR_CUDA_API_VERSION
	.align		4
        /*0000*/ 	.byte	0x04, 0x37
        /*0002*/ 	.short	(.L_13 - .L_12)
.L_12:
        /*0004*/ 	.word	0x00000082


	//----- nvinfo : EIATTR_KPARAM_INFO
	.align		4
.L_13:
        /*0008*/ 	.byte	0x04, 0x17
        /*000a*/ 	.short	(.L_15 - .L_14)
.L_14:
        /*000c*/ 	.word	0x00000000
        /*0010*/ 	.short	0x0005
        /*0012*/ 	.short	0x0028
        /*0014*/ 	.byte	0x00, 0xf0, 0x11, 0x00


	//----- nvinfo : EIATTR_KPARAM_INFO
	.align		4
.L_15:
        /*0018*/ 	.byte	0x04, 0x17
        /*001a*/ 	.short	(.L_17 - .L_16)
.L_16:
        /*001c*/ 	.word	0x00000000
        /*0020*/ 	.short	0x0004
        /*0022*/ 	.short	0x0020
        /*0024*/ 	.byte	0x00, 0xf5, 0x21, 0x00


	//----- nvinfo : EIATTR_KPARAM_INFO
	.align		4
.L_17:
        /*0028*/ 	.byte	0x04, 0x17
        /*002a*/ 	.short	(.L_19 - .L_18)
.L_18:
        /*002c*/ 	.word	0x00000000
        /*0030*/ 	.short	0x0003
        /*0032*/ 	.short	0x0018
        /*0034*/ 	.byte	0x00, 0xf5, 0x21, 0x00


	//----- nvinfo : EIATTR_KPARAM_INFO
	.align		4
.L_19:
        /*0038*/ 	.byte	0x04, 0x17
        /*003a*/ 	.short	(.L_21 - .L_20)
.L_20:
        /*003c*/ 	.word	0x00000000
        /*0040*/ 	.short	0x0002
        /*0042*/ 	.short	0x0010
        /*0044*/ 	.byte	0x00, 0xf5, 0x21, 0x00


	//----- nvinfo : EIATTR_KPARAM_INFO
	.align		4
.L_21:
        /*0048*/ 	.byte	0x04, 0x17
        /*004a*/ 	.short	(.L_23 - .L_22)
.L_22:
        /*004c*/ 	.word	0x00000000
        /*0050*/ 	.short	0x0001
        /*0052*/ 	.short	0x0008
        /*0054*/ 	.byte	0x00, 0xf5, 0x21, 0x00


	//----- nvinfo : EIATTR_KPARAM_INFO
	.align		4
.L_23:
        /*0058*/ 	.byte	0x04, 0x17
        /*005a*/ 	.short	(.L_25 - .L_24)
.L_24:
        /*005c*/ 	.word	0x00000000
        /*0060*/ 	.short	0x0000
        /*0062*/ 	.short	0x0000
        /*0064*/ 	.byte	0x00, 0xf5, 0x21, 0x00


	//----- nvinfo : EIATTR_SPARSE_MMA_MASK
	.align		4
.L_25:
        /*0068*/ 	.byte	0x03, 0x50
        /*006a*/ 	.short	0x0000


	//----- nvinfo : EIATTR_MAXREG_COUNT
	.align		4
        /*006c*/ 	.byte	0x03, 0x1b
        /*006e*/ 	.short	0x00ff


	//----- nvinfo : EIATTR_MERCURY_ISA_VERSION
	.align		4
        /*0070*/ 	.byte	0x03, 0x5f
        /*0072*/ 	.short	0x0101


	//----- nvinfo : EIATTR_VRC_CTA_INIT_COUNT
	.align		4
        /*0074*/ 	.byte	0x02, 0x4a
	.zero		1
	.zero		1


	//----- nvinfo : EIATTR_EXIT_INSTR_OFFSETS
	.align		4
        /*0078*/ 	.byte	0x04, 0x1c
        /*007a*/ 	.short	(.L_27 - .L_26)


	//   ....[0]....
.L_26:
        /*007c*/ 	.word	0x00000010


	//----- nvinfo : EIATTR_CBANK_PARAM_SIZE
	.align		4
.L_27:
        /*0080*/ 	.byte	0x03, 0x19
        /*0082*/ 	.short	0x002c


	//----- nvinfo : EIATTR_PARAM_CBANK
	.align		4
        /*0084*/ 	.byte	0x04, 0x0a
        /*0086*/ 	.short	(.L_29 - .L_28)
	.align		4
.L_28:
        /*0088*/ 	.word	index@(.nv.constant0._Z22_sparse_mult_vector_lfPfPKiS1_PKfS3_i)
        /*008c*/ 	.short	0x0380
        /*008e*/ 	.short	0x002c


	//----- nvinfo : EIATTR_SW_WAR
	.align		4
.L_29:
        /*0090*/ 	.byte	0x04, 0x36
        /*0092*/ 	.short	(.L_31 - .L_30)
.L_30:
        /*0094*/ 	.word	0x00000008
.L_31:


//--------------------- .nv.info._Z22_sparse_mult_vector_ldPdPKiS1_PKdS3_i --------------------------
	.section	.nv.info._Z22_sparse_mult_vector_ldPdPKiS1_PKdS3_i,"",@"SHT_CUDA_INFO"
	.sectionflags	@""
	.align	4


	//----- nvinfo : EIATTR_CUDA_API_VERSION
	.align		4
        /*0000*/ 	.byte	0x04, 0x37
        /*0002*/ 	.short	(.L_33 - .L_32)
.L_32:
        /*0004*/ 	.word	0x00000082


	//----- nvinfo : EIATTR_KPARAM_INFO
	.align		4
.L_33:
        /*0008*/ 	.byte	0x04, 0x17
        /*000a*/ 	.short	(.L_35 - .L_34)
.L_34:
        /*000c*/ 	.word	0x00000000
        /*0010*/ 	.short	0x0005
        /*0012*/ 	.short	0x0028
        /*0014*/ 	.byte	0x00, 0xf0, 0x11, 0x00


	//----- nvinfo : EIATTR_KPARAM_INFO
	.align		4
.L_35:
        /*0018*/ 	.byte	0x04, 0x17
        /*001a*/ 	.short	(.L_37 - .L_36)
.L_36:
        /*001c*/ 	.word	0x00000000
        /*0020*/ 	.short	0x0004
        /*0022*/ 	.short	0x0020
        /*0024*/ 	.byte	0x00, 0xf5, 0x21, 0x00


	//----- nvinfo : EIATTR_KPARAM_INFO
	.align		4
.L_37:
        /*0028*/ 	.byte	0x04, 0x17
        /*002a*/ 	.short	(.L_39 - .L_38)
.L_38:
        /*002c*/ 	.word	0x00000000
        /*0030*/ 	.short	0x0003
        /*0032*/ 	.short	0x0018
        /*0034*/ 	.byte	0x00, 0xf5, 0x21, 0x00


	//----- nvinfo : EIATTR_KPARAM_INFO
	.align		4
.L_39:
        /*0038*/ 	.byte	0x04, 0x17
        /*003a*/ 	.short	(.L_41 - .L_40)
.L_40:
        /*003c*/ 	.word	0x00000000
        /*0040*/ 	.short	0x0002
        /*0042*/ 	.short	0x0010
        /*0044*/ 	.byte	0x00, 0xf5, 0x21, 0x00


	//----- nvinfo : EIATTR_KPARAM_INFO
	.align		4
.L_41:
        /*0048*/ 	.byte	0x04, 0x17
        /*004a*/ 	.short	(.L_43 - .L_42)
.L_42:
        /*004c*/ 	.word	0x00000000
        /*0050*/ 	.short	0x0001
        /*0052*/ 	.short	0x0008
        /*0054*/ 	.byte	0x00, 0xf5, 0x21, 0x00


	//----- nvinfo : EIATTR_KPARAM_INFO
	.align		4
.L_43:
        /*0058*/ 	.byte	0x04, 0x17
        /*005a*/ 	.short	(.L_45 - .L_44)
.L_44:
        /*005c*/ 	.word	0x00000000
        /*0060*/ 	.short	0x0000
        /*0062*/ 	.short	0x0000
        /*0064*/ 	.byte	0x00, 0xf5, 0x21, 0x00


	//----- nvinfo : EIATTR_SPARSE_MMA_MASK
	.align		4
.L_45:
        /*0068*/ 	.byte	0x03, 0x50
        /*006a*/ 	.short	0x0000


	//----- nvinfo : EIATTR_MAXREG_COUNT
	.align		4
        /*006c*/ 	.byte	0x03, 0x1b
        /*006e*/ 	.short	0x00ff


	//----- nvinfo : EIATTR_MERCURY_ISA_VERSION
	.align		4
        /*0070*/ 	.byte	0x03, 0x5f
        /*0072*/ 	.short	0x0101


	//----- nvinfo : EIATTR_VRC_CTA_INIT_COUNT
	.align		4
        /*0074*/ 	.byte	0x02, 0x4a
	.zero		1
	.zero		1


	//----- nvinfo : EIATTR_EXIT_INSTR_OFFSETS
	.align		4
        /*0078*/ 	.byte	0x04, 0x1c
        /*007a*/ 	.short	(.L_47 - .L_46)


	//   ....[0]....
.L_46:
        /*007c*/ 	.word	0x00000010


	//----- nvinfo : EIATTR_CBANK_PARAM_SIZE
	.align		4
.L_47:
        /*0080*/ 	.byte	0x03, 0x19
        /*0082*/ 	.short	0x002c


	//----- nvinfo : EIATTR_PARAM_CBANK
	.align		4
        /*0084*/ 	.byte	0x04, 0x0a
        /*0086*/ 	.short	(.L_49 - .L_48)
	.align		4
.L_48:
        /*0088*/ 	.word	index@(.nv.constant0._Z22_sparse_mult_vector_ldPdPKiS1_PKdS3_i)
        /*008c*/ 	.short	0x0380
        /*008e*/ 	.short	0x002c


	//----- nvinfo : EIATTR_SW_WAR
	.align		4
.L_49:
        /*0090*/ 	.byte	0x04, 0x36
        /*0092*/ 	.short	(.L_51 - .L_50)
.L_50:
        /*0094*/ 	.word	0x00000008
.L_51:


//--------------------- .nv.callgraph             --------------------------
	.section	.nv.callgraph,"",@"SHT_CUDA_CALLGRAPH"
	.align	4
	.sectionentsize	8
	.align		4
        /*0000*/ 	.word	0x00000000
	.align		4
        /*0004*/ 	.word	0xffffffff
	.align		4
        /*0008*/ 	.word	0x00000000
	.align		4
        /*000c*/ 	.word	0xfffffffe
	.align		4
        /*0010*/ 	.word	0x00000000
	.align		4
        /*0014*/ 	.word	0xfffffffd
	.align		4
        /*0018*/ 	.word	0x00000000
	.align		4
        /*001c*/ 	.word	0xfffffffc


//--------------------- .text._Z22_sparse_mult_vector_lfPfPKiS1_PKfS3_i --------------------------
	.section	.text._Z22_sparse_mult_vector_lfPfPKiS1_PKfS3_i,"ax",@progbits
	.align	128
        .global         _Z22_sparse_mult_vector_lfPfPKiS1_PKfS3_i
        .type           _Z22_sparse_mult_vector_lfPfPKiS1_PKfS3_i,@function
        .size           _Z22_sparse_mult_vector_lfPfPKiS1_PKfS3_i,(.L_x_2 - _Z22_sparse_mult_vector_lfPfPKiS1_PKfS3_i)
        .other          _Z22_sparse_mult_vector_lfPfPKiS1_PKfS3_i,@"STO_CUDA_ENTRY STV_DEFAULT"
_Z22_sparse_mult_vector_lfPfPKiS1_PKfS3_i:
.text._Z22_sparse_mult_vector_lfPfPKiS1_PKfS3_i:
[----:B------:R-:W-:Y:S01]  /*0000*/  LDC R1, c[0x0][0x37c] ;  /* 0x0000df00ff017b82 */ /* 0x000fe20000000800 */
[----:B------:R-:W-:Y:S05]  /*0010*/  EXIT ;  /* 0x000000000000794d */ /* 0x000fea0003800000 */
.L_x_0:
[----:B------:R-:W-:-:S00]  /*0020*/  BRA `(.L_x_0) ;  /* 0xfffffffc00fc7947 */ /* 0x000fc0000383ffff */
[----:B------:R-:W-:-:S00]  /*0030*/  NOP ;  /* 0x0000000000007918 */ /* 0x000fc00000000000 */
        /* <DEDUP_REMOVED lines=12> */
.L_x_2:


//--------------------- .text._Z22_sparse_mult_vector_ldPdPKiS1_PKdS3_i --------------------------
	.section	.text._Z22_sparse_mult_vector_ldPdPKiS1_PKdS3_i,"ax",@progbits
	.align	128
        .global         _Z22_sparse_mult_vector_ldPdPKiS1_PKdS3_i
        .type           _Z22_sparse_mult_vector_ldPdPKiS1_PKdS3_i,@function
        .size           _Z22_sparse_mult_vector_ldPdPKiS1_PKdS3_i,(.L_x_3 - _Z22_sparse_mult_vector_ldPdPKiS1_PKdS3_i)
        .other          _Z22_sparse_mult_vector_ldPdPKiS1_PKdS3_i,@"STO_CUDA_ENTRY STV_DEFAULT"
_Z22_sparse_mult_vector_ldPdPKiS1_PKdS3_i:
.text._Z22_sparse_mult_vector_ldPdPKiS1_PKdS3_i:
[----:B------:R-:W-:Y:S01]  /*0000*/  LDC R1, c[0x0][0x37c] ;  /* 0x0000df00ff017b82 */ /* 0x000fe20000000800 */
[----:B------:R-:W-:Y:S05]  /*0010*/  EXIT ;  /* 0x000000000000794d */ /* 0x000fea0003800000 */
.L_x_1:
        /* <DEDUP_REMOVED lines=14> */
.L_x_3:


//--------------------- .nv.shared.reserved.0     --------------------------
	.section	.nv.shared.reserved.0,"aw",@nobits
	.weak		__nv_reservedSMEM_offset_0_alias
	.size		__nv_reservedSMEM_offset_0_alias, 0, 64
	.other		__nv_reservedSMEM_offset_0_alias,@"STO_CUDA_RESERVED_SHARED STV_DEFAULT"
__nv_reservedSMEM_offset_0_alias:
	.zero		0
	.zero		64


//--------------------- .nv.constant0._Z22_sparse_mult_vector_lfPfPKiS1_PKfS3_i --------------------------
	.section	.nv.constant0._Z22_sparse_mult_vector_lfPfPKiS1_PKfS3_i,"a",@progbits
	.sectionflags	@""
	.align	4
.nv.constant0._Z22_sparse_mult_vector_lfPfPKiS1_PKfS3_i:
	.zero		940


//--------------------- .nv.constant0._Z22_sparse_mult_vector_ldPdPKiS1_PKdS3_i --------------------------
	.section	.nv.constant0._Z22_sparse_mult_vector_ldPdPKiS1_PKdS3_i,"a",@progbits
	.sectionflags	@""
	.align	4
.nv.constant0._Z22_sparse_mult_vector_ldPdPKiS1_PKdS3_i:
	.zero		940


//--------------------- SYMBOLS --------------------------

	.type		.nv.reservedSmem.offset0,@object
	.size		.nv.reservedSmem.offset0,0x4
